//
// Generated by NVIDIA NVVM Compiler
//
// Compiler Build ID: CL-36424714
// Cuda compilation tools, release 13.0, V13.0.88
// Based on NVVM 20.0.0
//

.version 9.0
.target sm_100
.address_size 64

	// .globl	_Z6matmulPKfS0_Pfiii
// _ZZ6matmulPKfS0_PfiiiE5As_hi has been demoted
// _ZZ6matmulPKfS0_PfiiiE5Bs_hi has been demoted

.visible .entry _Z6matmulPKfS0_Pfiii(
	.param .u64 .ptr .align 1 _Z6matmulPKfS0_Pfiii_param_0,
	.param .u64 .ptr .align 1 _Z6matmulPKfS0_Pfiii_param_1,
	.param .u64 .ptr .align 1 _Z6matmulPKfS0_Pfiii_param_2,
	.param .u32 _Z6matmulPKfS0_Pfiii_param_3,
	.param .u32 _Z6matmulPKfS0_Pfiii_param_4,
	.param .u32 _Z6matmulPKfS0_Pfiii_param_5
)
{
	.reg .pred 	%p<28>;
	.reg .b16 	%rs<9>;
	.reg .b32 	%r<132>;
	.reg .b32 	%f<83>;
	.reg .b64 	%rd<29>;
	// demoted variable
	.shared .align 2 .b8 _ZZ6matmulPKfS0_PfiiiE5As_hi[512];
	// demoted variable
	.shared .align 2 .b8 _ZZ6matmulPKfS0_PfiiiE5Bs_hi[512];
	ld.param.u64 	%rd4, [_Z6matmulPKfS0_Pfiii_param_0];
	ld.param.u64 	%rd5, [_Z6matmulPKfS0_Pfiii_param_1];
	ld.param.u32 	%r72, [_Z6matmulPKfS0_Pfiii_param_3];
	ld.param.u32 	%r73, [_Z6matmulPKfS0_Pfiii_param_4];
	ld.param.u32 	%r74, [_Z6matmulPKfS0_Pfiii_param_5];
	cvta.to.global.u64 	%rd1, %rd5;
	cvta.to.global.u64 	%rd2, %rd4;
	mov.u32 	%r75, %ctaid.x;
	shl.b32 	%r1, %r75, 4;
	mov.u32 	%r2, %tid.x;
	and.b32  	%r3, %r2, 31;
	setp.lt.s32 	%p1, %r74, 1;
	mov.f32 	%f75, 0f00000000;
	mov.f32 	%f76, %f75;
	mov.f32 	%f77, %f75;
	mov.f32 	%f78, %f75;
	mov.f32 	%f79, %f75;
	mov.f32 	%f80, %f75;
	mov.f32 	%f81, %f75;
	mov.f32 	%f82, %f75;
	@%p1 bra 	$L__BB0_21;
	and.b32  	%r4, %r2, 15;
	add.s32 	%r5, %r4, %r1;
	or.b32  	%r77, %r3, 96;
	shr.u32 	%r6, %r77, 4;
	shl.b32 	%r7, %r73, 3;
	shl.b32 	%r8, %r74, 3;
	or.b32  	%r78, %r3, 64;
	shr.u32 	%r9, %r78, 4;
	or.b32  	%r79, %r3, 32;
	shr.u32 	%r10, %r79, 4;
	shr.u32 	%r11, %r3, 4;
	mov.b32 	%r112, 0;
	mov.f32 	%f75, 0f00000000;
$L__BB0_2:
	mov.u32 	%r80, %tid.x;
	and.b32  	%r131, %r80, 31;
	shl.b32 	%r81, %r80, 1;
	and.b32  	%r82, %r81, 62;
	or.b32  	%r83, %r82, 128;
	mov.u32 	%r84, _ZZ6matmulPKfS0_PfiiiE5Bs_hi;
	add.s32 	%r116, %r84, %r83;
	mov.u32 	%r85, _ZZ6matmulPKfS0_PfiiiE5As_hi;
	add.s32 	%r113, %r85, %r83;
	add.s32 	%r16, %r4, %r112;
	add.s32 	%r129, %r6, %r112;
	mad.lo.s32 	%r130, %r73, %r129, %r5;
	mov.u32 	%r86, %ctaid.y;
	shl.b32 	%r87, %r86, 4;
	or.b32  	%r127, %r6, %r87;
	mad.lo.s32 	%r128, %r74, %r127, %r16;
	add.s32 	%r125, %r9, %r112;
	mad.lo.s32 	%r126, %r73, %r125, %r5;
	or.b32  	%r123, %r9, %r87;
	mad.lo.s32 	%r124, %r74, %r123, %r16;
	add.s32 	%r121, %r10, %r112;
	mad.lo.s32 	%r122, %r73, %r121, %r5;
	or.b32  	%r119, %r10, %r87;
	mad.lo.s32 	%r120, %r74, %r119, %r16;
	add.s32 	%r118, %r11, %r112;
	mad.lo.s32 	%r117, %r73, %r118, %r5;
	or.b32  	%r115, %r11, %r87;
	mad.lo.s32 	%r114, %r74, %r115, %r16;
$L__BB0_3:
	setp.ge.s32 	%p2, %r16, %r74;
	setp.ge.s32 	%p3, %r115, %r72;
	mov.f32 	%f67, 0f00000000;
	or.pred  	%p4, %p3, %p2;
	@%p4 bra 	$L__BB0_5;
	mul.wide.u32 	%rd6, %r114, 4;
	add.s64 	%rd7, %rd2, %rd6;
	ld.global.nc.f32 	%f67, [%rd7];
$L__BB0_5:
	setp.ge.s32 	%p5, %r5, %r73;
	// begin inline asm
	{  cvt.rn.f16.f32 %rs1, %f67;}

	// end inline asm
	st.shared.u16 	[%r113+-128], %rs1;
	setp.ge.s32 	%p6, %r118, %r74;
	mov.f32 	%f68, 0f00000000;
	or.pred  	%p7, %p6, %p5;
	@%p7 bra 	$L__BB0_7;
	mul.wide.s32 	%rd8, %r117, 4;
	add.s64 	%rd9, %rd1, %rd8;
	ld.global.nc.f32 	%f68, [%rd9];
$L__BB0_7:
	// begin inline asm
	{  cvt.rn.f16.f32 %rs2, %f68;}

	// end inline asm
	st.shared.u16 	[%r116+-128], %rs2;
	setp.ge.s32 	%p9, %r119, %r72;
	mov.f32 	%f69, 0f00000000;
	or.pred  	%p10, %p9, %p2;
	@%p10 bra 	$L__BB0_9;
	mul.wide.u32 	%rd10, %r120, 4;
	add.s64 	%rd11, %rd2, %rd10;
	ld.global.nc.f32 	%f69, [%rd11];
$L__BB0_9:
	// begin inline asm
	{  cvt.rn.f16.f32 %rs3, %f69;}

	// end inline asm
	st.shared.u16 	[%r113+-64], %rs3;
	setp.ge.s32 	%p12, %r121, %r74;
	mov.f32 	%f70, 0f00000000;
	or.pred  	%p13, %p12, %p5;
	@%p13 bra 	$L__BB0_11;
	mul.wide.s32 	%rd12, %r122, 4;
	add.s64 	%rd13, %rd1, %rd12;
	ld.global.nc.f32 	%f70, [%rd13];
$L__BB0_11:
	// begin inline asm
	{  cvt.rn.f16.f32 %rs4, %f70;}

	// end inline asm
	st.shared.u16 	[%r116+-64], %rs4;
	setp.ge.s32 	%p15, %r123, %r72;
	mov.f32 	%f71, 0f00000000;
	or.pred  	%p16, %p15, %p2;
	@%p16 bra 	$L__BB0_13;
	mul.wide.u32 	%rd14, %r124, 4;
	add.s64 	%rd15, %rd2, %rd14;
	ld.global.nc.f32 	%f71, [%rd15];
$L__BB0_13:
	// begin inline asm
	{  cvt.rn.f16.f32 %rs5, %f71;}

	// end inline asm
	st.shared.u16 	[%r113], %rs5;
	setp.ge.s32 	%p18, %r125, %r74;
	mov.f32 	%f72, 0f00000000;
	or.pred  	%p19, %p18, %p5;
	@%p19 bra 	$L__BB0_15;
	mul.wide.s32 	%rd16, %r126, 4;
	add.s64 	%rd17, %rd1, %rd16;
	ld.global.nc.f32 	%f72, [%rd17];
$L__BB0_15:
	// begin inline asm
	{  cvt.rn.f16.f32 %rs6, %f72;}

	// end inline asm
	st.shared.u16 	[%r116], %rs6;
	setp.ge.s32 	%p21, %r127, %r72;
	mov.f32 	%f73, 0f00000000;
	or.pred  	%p22, %p21, %p2;
	@%p22 bra 	$L__BB0_17;
	mul.wide.u32 	%rd18, %r128, 4;
	add.s64 	%rd19, %rd2, %rd18;
	ld.global.nc.f32 	%f73, [%rd19];
$L__BB0_17:
	// begin inline asm
	{  cvt.rn.f16.f32 %rs7, %f73;}

	// end inline asm
	st.shared.u16 	[%r113+64], %rs7;
	setp.ge.s32 	%p24, %r129, %r74;
	mov.f32 	%f74, 0f00000000;
	or.pred  	%p25, %p24, %p5;
	@%p25 bra 	$L__BB0_19;
	mul.wide.s32 	%rd20, %r130, 4;
	add.s64 	%rd21, %rd1, %rd20;
	ld.global.nc.f32 	%f74, [%rd21];
$L__BB0_19:
	// begin inline asm
	{  cvt.rn.f16.f32 %rs8, %f74;}

	// end inline asm
	st.shared.u16 	[%r116+64], %rs8;
	add.s32 	%r52, %r131, 128;
	add.s32 	%r130, %r130, %r7;
	add.s32 	%r129, %r129, 8;
	add.s32 	%r128, %r128, %r8;
	add.s32 	%r127, %r127, 8;
	add.s32 	%r126, %r126, %r7;
	add.s32 	%r125, %r125, 8;
	add.s32 	%r124, %r124, %r8;
	add.s32 	%r123, %r123, 8;
	add.s32 	%r122, %r122, %r7;
	add.s32 	%r121, %r121, 8;
	add.s32 	%r120, %r120, %r8;
	add.s32 	%r119, %r119, 8;
	add.s32 	%r118, %r118, 8;
	add.s32 	%r117, %r117, %r7;
	add.s32 	%r116, %r116, 256;
	add.s32 	%r115, %r115, 8;
	add.s32 	%r114, %r114, %r8;
	add.s32 	%r113, %r113, 256;
	setp.lt.u32 	%p26, %r131, 128;
	mov.u32 	%r131, %r52;
	@%p26 bra 	$L__BB0_3;
	bar.sync 	0;
	mov.u32 	%r88, _ZZ6matmulPKfS0_PfiiiE5As_hi;
	mov.b32 	%r89, 16;
	wmma.load.a.sync.aligned.row.m16n16k16.shared.f16 	{%r90, %r91, %r92, %r93, %r94, %r95, %r96, %r97}, [%r88], %r89;
	mov.u32 	%r98, _ZZ6matmulPKfS0_PfiiiE5Bs_hi;
	wmma.load.b.sync.aligned.row.m16n16k16.shared.f16 	{%r99, %r100, %r101, %r102, %r103, %r104, %r105, %r106}, [%r98], %r89;
	wmma.mma.sync.aligned.row.row.m16n16k16.f32.f32 {%f82, %f81, %f80, %f79, %f78, %f77, %f76, %f75}, {%r90, %r91, %r92, %r93, %r94, %r95, %r96, %r97}, {%r99, %r100, %r101, %r102, %r103, %r104, %r105, %r106}, {%f82, %f81, %f80, %f79, %f78, %f77, %f76, %f75};
	bar.sync 	0;
	add.s32 	%r112, %r112, 16;
	setp.lt.s32 	%p27, %r112, %r74;
	@%p27 bra 	$L__BB0_2;
$L__BB0_21:
	ld.param.u64 	%rd28, [_Z6matmulPKfS0_Pfiii_param_2];
	cvta.to.global.u64 	%rd22, %rd28;
	mov.u32 	%r107, %ctaid.y;
	mul.lo.s32 	%r108, %r107, %r73;
	shl.b32 	%r109, %r108, 4;
	cvt.s64.s32 	%rd23, %r109;
	mov.u32 	%r110, %ctaid.x;
	shl.b32 	%r111, %r110, 4;
	cvt.u64.u32 	%rd24, %r111;
	add.s64 	%rd25, %rd23, %rd24;
	shl.b64 	%rd26, %rd25, 2;
	add.s64 	%rd27, %rd22, %rd26;
	wmma.store.d.sync.aligned.row.m16n16k16.global.f32 	[%rd27], {%f82, %f81, %f80, %f79, %f78, %f77, %f76, %f75}, %r73;
	ret;

}


// ===== COMPILED SASS (sm_100) =====

	.target	sm_100

	.elftype	@"ET_EXEC"


//--------------------- .note.nv.tkinfo           --------------------------
	.section	.note.nv.tkinfo,"",@"SHT_NOTE"
	.sectionflags	@"SHF_NOTE_NV_TKINFO"
	.tkinfo
        /*0018*/ 	.word	0x00000002
        /*0030*/ 	.string	""
        /*0030*/ 	.string	"ptxas"
        /*0030*/ 	.string	"Cuda compilation tools, release 13.0, V13.0.88"
        /*0030*/ 	.string	"Build cuda_13.0.r13.0/compiler.36424714_0"
        /*0030*/ 	.string	"-arch sm_100 -m 64 "



//--------------------- .note.nv.cuinfo           --------------------------
	.section	.note.nv.cuinfo,"",@"SHT_NOTE"
	.sectionflags	@"SHF_NOTE_NV_CUINFO"
        /*0018*/ 	.short	0x0002
        /*001a*/ 	.short	0x0064
        /*001c*/ 	.short	0x0082
	.zero		2


//--------------------- .nv.info                  --------------------------
	.section	.nv.info,"",@"SHT_CUDA_INFO"
	.align	4


	//----- nvinfo : EIATTR_REGCOUNT
	.align		4
        /*0000*/ 	.byte	0x04, 0x2f
        /*0002*/ 	.short	(.L_1 - .L_0)
	.align		4
.L_0:
        /*0004*/ 	.word	index@(_Z6matmulPKfS0_Pfiii)
        /*0008*/ 	.word	0x00000028


	//----- nvinfo : EIATTR_FRAME_SIZE
	.align		4
.L_1:
        /*000c*/ 	.byte	0x04, 0x11
        /*000e*/ 	.short	(.L_3 - .L_2)
	.align		4
.L_2:
        /*0010*/ 	.word	index@(_Z6matmulPKfS0_Pfiii)
        /*0014*/ 	.word	0x00000000


	//----- nvinfo : EIATTR_MIN_STACK_SIZE
	.align		4
.L_3:
        /*0018*/ 	.byte	0x04, 0x12
        /*001a*/ 	.short	(.L_5 - .L_4)
	.align		4
.L_4:
        /*001c*/ 	.word	index@(_Z6matmulPKfS0_Pfiii)
        /*0020*/ 	.word	0x00000000
.L_5:


//--------------------- .nv.compat                --------------------------
	.section	.nv.compat,"",@"SHT_CUDA_COMPAT_INFO"
	.align	4
        /*0000*/ 	.byte	0x02, 0x09, 0x00, 0x00, 0x02, 0x02, 0x01, 0x00, 0x02, 0x05, 0x05, 0x00, 0x03, 0x07, 0x01, 0x01
        /*0010*/ 	.byte	0x02, 0x03, 0x00, 0x00, 0x02, 0x06, 0x01, 0x00, 0x04, 0x0b, 0x08, 0x00, 0x09, 0x00, 0x00, 0x00
        /*0020*/ 	.byte	0x00, 0x00, 0x00, 0x00


//--------------------- .nv.info._Z6matmulPKfS0_Pfiii --------------------------
	.section	.nv.info._Z6matmulPKfS0_Pfiii,"",@"SHT_CUDA_INFO"
	.sectionflags	@""
	.align	4


	//----- nvinfo : EIATTR_CUDA_API_VERSION
	.align		4
        /*0000*/ 	.byte	0x04, 0x37
        /*0002*/ 	.short	(.L_7 - .L_6)
.L_6:
        /*0004*/ 	.word	0x00000082


	//----- nvinfo : EIATTR_KPARAM_INFO
	.align		4
.L_7:
        /*0008*/ 	.byte	0x04, 0x17
        /*000a*/ 	.short	(.L_9 - .L_8)
.L_8:
        /*000c*/ 	.word	0x00000000
        /*0010*/ 	.short	0x0005
        /*0012*/ 	.short	0x0020
        /*0014*/ 	.byte	0x00, 0xf0, 0x11, 0x00


	//----- nvinfo : EIATTR_KPARAM_INFO
	.align		4
.L_9:
        /*0018*/ 	.byte	0x04, 0x17
        /*001a*/ 	.short	(.L_11 - .L_10)
.L_10:
        /*001c*/ 	.word	0x00000000
        /*0020*/ 	.short	0x0004
        /*0022*/ 	.short	0x001c
        /*0024*/ 	.byte	0x00, 0xf0, 0x11, 0x00


	//----- nvinfo : EIATTR_KPARAM_INFO
	.align		4
.L_11:
        /*0028*/ 	.byte	0x04, 0x17
        /*002a*/ 	.short	(.L_13 - .L_12)
.L_12:
        /*002c*/ 	.word	0x00000000
        /*0030*/ 	.short	0x0003
        /*0032*/ 	.short	0x0018
        /*0034*/ 	.byte	0x00, 0xf0, 0x11, 0x00


	//----- nvinfo : EIATTR_KPARAM_INFO
	.align		4
.L_13:
        /*0038*/ 	.byte	0x04, 0x17
        /*003a*/ 	.short	(.L_15 - .L_14)
.L_14:
        /*003c*/ 	.word	0x00000000
        /*0040*/ 	.short	0x0002
        /*0042*/ 	.short	0x0010
        /*0044*/ 	.byte	0x00, 0xf5, 0x21, 0x00


	//----- nvinfo : EIATTR_KPARAM_INFO
	.align		4
.L_15:
        /*0048*/ 	.byte	0x04, 0x17
        /*004a*/ 	.short	(.L_17 - .L_16)
.L_16:
        /*004c*/ 	.word	0x00000000
        /*0050*/ 	.short	0x0001
        /*0052*/ 	.short	0x0008
        /*0054*/ 	.byte	0x00, 0xf5, 0x21, 0x00


	//----- nvinfo : EIATTR_KPARAM_INFO
	.align		4
.L_17:
        /*0058*/ 	.byte	0x04, 0x17
        /*005a*/ 	.short	(.L_19 - .L_18)
.L_18:
        /*005c*/ 	.word	0x00000000
        /*0060*/ 	.short	0x0000
        /*0062*/ 	.short	0x0000
        /*0064*/ 	.byte	0x00, 0xf5, 0x21, 0x00


	//----- nvinfo : EIATTR_SPARSE_MMA_MASK
	.align		4
.L_19:
        /*0068*/ 	.byte	0x03, 0x50
        /*006a*/ 	.short	0x0000


	//----- nvinfo : EIATTR_WMMA_USED
	.align		4
        /*006c*/ 	.byte	0x01, 0x2b
	.zero		2


	//----- nvinfo : EIATTR_MAXREG_COUNT
	.align		4
        /*0070*/ 	.byte	0x03, 0x1b
        /*0072*/ 	.short	0x00ff


	//----- nvinfo : EIATTR_NUM_BARRIERS
	.align		4
        /*0074*/ 	.byte	0x02, 0x4c
        /*0076*/ 	.byte	0x01
	.zero		1


	//----- nvinfo : EIATTR_MERCURY_ISA_VERSION
	.align		4
        /*0078*/ 	.byte	0x03, 0x5f
        /*007a*/ 	.short	0x0101


	//----- nvinfo : EIATTR_VRC_CTA_INIT_COUNT
	.align		4
        /*007c*/ 	.byte	0x02, 0x4a
	.zero		1
	.zero		1


	//----- nvinfo : EIATTR_EXIT_INSTR_OFFSETS
	.align		4
        /*0080*/ 	.byte	0x04, 0x1c
        /*0082*/ 	.short	(.L_21 - .L_20)


	//   ....[0]....
.L_20:
        /*0084*/ 	.word	0x00000bc0


	//----- nvinfo : EIATTR_CRS_STACK_SIZE
	.align		4
.L_21:
        /*0088*/ 	.byte	0x04, 0x1e
        /*008a*/ 	.short	(.L_23 - .L_22)
.L_22:
        /*008c*/ 	.word	0x00000000


	//----- nvinfo : EIATTR_CBANK_PARAM_SIZE
	.align		4
.L_23:
        /*0090*/ 	.byte	0x03, 0x19
        /*0092*/ 	.short	0x0024


	//----- nvinfo : EIATTR_PARAM_CBANK
	.align		4
        /*0094*/ 	.byte	0x04, 0x0a
        /*0096*/ 	.short	(.L_25 - .L_24)
	.align		4
.L_24:
        /*0098*/ 	.word	index@(.nv.constant0._Z6matmulPKfS0_Pfiii)
        /*009c*/ 	.short	0x0380
        /*009e*/ 	.short	0x0024


	//----- nvinfo : EIATTR_SW_WAR
	.align		4
.L_25:
        /*00a0*/ 	.byte	0x04, 0x36
        /*00a2*/ 	.short	(.L_27 - .L_26)
.L_26:
        /*00a4*/ 	.word	0x00000008
.L_27:


//--------------------- .nv.callgraph             --------------------------
	.section	.nv.callgraph,"",@"SHT_CUDA_CALLGRAPH"
	.align	4
	.sectionentsize	8
	.align		4
        /*0000*/ 	.word	0x00000000
	.align		4
        /*0004*/ 	.word	0xffffffff
	.align		4
        /*0008*/ 	.word	0x00000000
	.align		4
        /*000c*/ 	.word	0xfffffffe
	.align		4
        /*0010*/ 	.word	0x00000000
	.align		4
        /*0014*/ 	.word	0xfffffffd
	.align		4
        /*0018*/ 	.word	0x00000000
	.align		4
        /*001c*/ 	.word	0xfffffffc


//--------------------- .text._Z6matmulPKfS0_Pfiii --------------------------
	.section	.text._Z6matmulPKfS0_Pfiii,"ax",@progbits
	.align	128
        .global         _Z6matmulPKfS0_Pfiii
        .type           _Z6matmulPKfS0_Pfiii,@function
        .size           _Z6matmulPKfS0_Pfiii,(.L_x_5 - _Z6matmulPKfS0_Pfiii)
        .other          _Z6matmulPKfS0_Pfiii,@"STO_CUDA_ENTRY STV_DEFAULT"
_Z6matmulPKfS0_Pfiii:
.text._Z6matmulPKfS0_Pfiii:
[----:B------:R-:W-:Y:S01]  /*0000*/  LDC R1, c[0x0][0x37c] ;  /* 0x0000df00ff017b82 */ /* 0x000fe20000000800 */
[----:B------:R-:W0:Y:S01]  /*0010*/  LDCU UR4, c[0x0][0x3a0] ;  /* 0x00007400ff0477ac */ /* 0x000e220008000800 */
[----:B------:R-:W-:Y:S02]  /*0020*/  CS2R R14, SRZ ;  /* 0x00000000000e7805 */ /* 0x000fe4000001ff00 */
[----:B------:R-:W-:Y:S02]  /*0030*/  CS2R R12, SRZ ;  /* 0x00000000000c7805 */ /* 0x000fe4000001ff00 */
[----:B------:R-:W-:Y:S02]  /*0040*/  CS2R R10, SRZ ;  /* 0x00000000000a7805 */ /* 0x000fe4000001ff00 */
[----:B------:R-:W-:Y:S01]  /*0050*/  CS2R R8, SRZ ;  /* 0x0000000000087805 */ /* 0x000fe2000001ff00 */
[----:B------:R-:W1:Y:S01]  /*0060*/  LDCU.64 UR10, c[0x0][0x358] ;  /* 0x00006b00ff0a77ac */ /* 0x000e620008000a00 */
[----:B0-----:R-:W-:-:S09]  /*0070*/  UISETP.GE.AND UP0, UPT, UR4, 0x1, UPT ;  /* 0x000000010400788c */ /* 0x001fd2000bf06270 */
[----:B-1----:R-:W-:Y:S05]  /*0080*/  BRA.U !UP0, `(.L_x_0) ;  /* 0x0000000908707547 */ /* 0x002fea000b800000 */
[----:B------:R-:W0:Y:S01]  /*0090*/  S2R R0, SR_TID.X ;  /* 0x0000000000007919 */ /* 0x000e220000002100 */
[----:B------:R-:W-:Y:S01]  /*00a0*/  IMAD.MOV.U32 R15, RZ, RZ, RZ ;  /* 0x000000ffff0f7224 */ /* 0x000fe200078e00ff */
[----:B------:R-:W-:Y:S01]  /*00b0*/  UMOV UR4, URZ ;  /* 0x000000ff00047c82 */ /* 0x000fe20008000000 */
[----:B------:R-:W1:Y:S01]  /*00c0*/  S2R R3, SR_CTAID.X ;  /* 0x0000000000037919 */ /* 0x000e620000002500 */
[----:B0-----:R-:W-:-:S05]  /*00d0*/  LOP3.LUT R0, R0, 0xf, RZ, 0xc0, !PT ;  /* 0x0000000f00007812 */ /* 0x001fca00078ec0ff */
[----:B-1----:R-:W-:-:S07]  /*00e0*/  IMAD R0, R3, 0x10, R0 ;  /* 0x0000001003007824 */ /* 0x002fce00078e0200 */
.L_x_3:
[----:B------:R-:W0:Y:S01]  /*00f0*/  S2R R2, SR_TID.X ;  /* 0x0000000000027919 */ /* 0x000e220000002100 */
[----:B------:R-:W1:Y:S01]  /*0100*/  S2UR UR7, SR_CTAID.Y ;  /* 0x00000000000779c3 */ /* 0x000e620000002600 */
[----:B------:R-:W2:Y:S01]  /*0110*/  LDCU UR13, c[0x0][0x3a0] ;  /* 0x00007400ff0d77ac */ /* 0x000ea20008000800 */
[----:B------:R-:W-:Y:S01]  /*0120*/  BSSY.RECONVERGENT B0, `(.L_x_1) ;  /* 0x000007a000007945 */ /* 0x000fe20003800200 */
[----:B------:R-:W3:Y:S01]  /*0130*/  S2R R30, SR_TID.X ;  /* 0x00000000001e7919 */ /* 0x000ee20000002100 */
[----:B------:R-:W4:Y:S04]  /*0140*/  LDCU UR9, c[0x0][0x39c] ;  /* 0x00007380ff0977ac */ /* 0x000f280008000800 */
[----:B------:R-:W5:Y:S01]  /*0150*/  S2UR UR8, SR_CgaCtaId ;  /* 0x00000000000879c3 */ /* 0x000f620000008800 */
[----:B------:R-:W-:Y:S01]  /*0160*/  UMOV UR5, 0x400 ;  /* 0x0000040000057882 */ /* 0x000fe20000000000 */
[----:B------:R-:W0:Y:S01]  /*0170*/  LDCU UR12, c[0x0][0x398] ;  /* 0x00007300ff0c77ac */ /* 0x000e220008000800 */
[----:B------:R-:W-:-:S02]  /*0180*/  UIADD3 UR6, UPT, UPT, UR5, 0x200, URZ ;  /* 0x0000020005067890 */ /* 0x000fc4000fffe0ff */
[----:B-1----:R-:W-:Y:S01]  /*0190*/  USHF.L.U32 UR7, UR7, 0x4, URZ ;  /* 0x0000000407077899 */ /* 0x002fe200080006ff */
[C---:B0-----:R-:W-:Y:S01]  /*01a0*/  LOP3.LUT R17, R2.reuse, 0xf, RZ, 0xc0, !PT ;  /* 0x0000000f02117812 */ /* 0x041fe200078ec0ff */
[----:B-----5:R-:W-:Y:S01]  /*01b0*/  ULEA UR6, UR8, UR6, 0x18 ;  /* 0x0000000608067291 */ /* 0x020fe2000f8ec0ff */
[----:B------:R-:W-:Y:S01]  /*01c0*/  LOP3.LUT R3, R2, 0x1f, RZ, 0xc0, !PT ;  /* 0x0000001f02037812 */ /* 0x000fe200078ec0ff */
[----:B------:R-:W-:Y:S01]  /*01d0*/  ULEA UR5, UR8, UR5, 0x18 ;  /* 0x0000000508057291 */ /* 0x000fe2000f8ec0ff */
[C---:B---3--:R-:W-:Y:S01]  /*01e0*/  IMAD.SHL.U32 R2, R30.reuse, 0x2, RZ ;  /* 0x000000021e027824 */ /* 0x048fe200078e00ff */
[----:B------:R-:W-:Y:S01]  /*01f0*/  LOP3.LUT R30, R30, 0x1f, RZ, 0xc0, !PT ;  /* 0x0000001f1e1e7812 */ /* 0x000fe200078ec0ff */
[----:B------:R-:W-:Y:S01]  /*0200*/  VIADD R17, R17, UR4 ;  /* 0x0000000411117c36 */ /* 0x000fe20008000000 */
[----:B------:R-:W-:Y:S02]  /*0210*/  LOP3.LUT R6, R3, 0x40, RZ, 0xfc, !PT ;  /* 0x0000004003067812 */ /* 0x000fe400078efcff */
[----:B------:R-:W-:-:S02]  /*0220*/  LOP3.LUT R2, R2, 0x3e, RZ, 0xc0, !PT ;  /* 0x0000003e02027812 */ /* 0x000fc400078ec0ff */
[C---:B------:R-:W-:Y:S02]  /*0230*/  LOP3.LUT R4, R3.reuse, 0x60, RZ, 0xfc, !PT ;  /* 0x0000006003047812 */ /* 0x040fe400078efcff */
[----:B------:R-:W-:Y:S02]  /*0240*/  LOP3.LUT R16, R3, 0x20, RZ, 0xfc, !PT ;  /* 0x0000002003107812 */ /* 0x000fe400078efcff */
[----:B------:R-:W-:Y:S02]  /*0250*/  LOP3.LUT R24, R2, 0x80, RZ, 0xfc, !PT ;  /* 0x0000008002187812 */ /* 0x000fe400078efcff */
[----:B------:R-:W-:Y:S02]  /*0260*/  LEA.HI R5, R6, UR4, RZ, 0x1c ;  /* 0x0000000406057c11 */ /* 0x000fe4000f8fe0ff */
[----:B------:R-:W-:Y:S01]  /*0270*/  LEA.HI R18, R30, UR7, RZ, 0x1c ;  /* 0x000000071e127c11 */ /* 0x000fe2000f8fe0ff */
[----:B------:R-:W-:Y:S01]  /*0280*/  VIADD R21, R24, UR6 ;  /* 0x0000000618157c36 */ /* 0x000fe20008000000 */
[----:B------:R-:W-:Y:S01]  /*0290*/  LEA.HI R2, R4, UR7, RZ, 0x1c ;  /* 0x0000000704027c11 */ /* 0x000fe2000f8fe0ff */
[----:B------:R-:W-:Y:S01]  /*02a0*/  VIADD R24, R24, UR5 ;  /* 0x0000000518187c36 */ /* 0x000fe20008000000 */
[----:B------:R-:W-:Y:S01]  /*02b0*/  LEA.HI R6, R6, UR7, RZ, 0x1c ;  /* 0x0000000706067c11 */ /* 0x000fe2000f8fe0ff */
[--C-:B----4-:R-:W-:Y:S01]  /*02c0*/  IMAD R29, R5, UR9, R0.reuse ;  /* 0x00000009051d7c24 */ /* 0x110fe2000f8e0200 */
[----:B------:R-:W-:Y:S01]  /*02d0*/  LEA.HI R7, R16, UR4, RZ, 0x1c ;  /* 0x0000000410077c11 */ /* 0x000fe2000f8fe0ff */
[--C-:B--2---:R-:W-:Y:S01]  /*02e0*/  IMAD R25, R2, UR13, R17.reuse ;  /* 0x0000000d02197c24 */ /* 0x104fe2000f8e0211 */
[----:B------:R-:W-:Y:S01]  /*02f0*/  LEA.HI R27, R30, UR4, RZ, 0x1c ;  /* 0x000000041e1b7c11 */ /* 0x000fe2000f8fe0ff */
[--C-:B------:R-:W-:Y:S01]  /*0300*/  IMAD R19, R6, UR13, R17.reuse ;  /* 0x0000000d06137c24 */ /* 0x100fe2000f8e0211 */
[----:B------:R-:W-:Y:S01]  /*0310*/  LEA.HI R3, R4, UR4, RZ, 0x1c ;  /* 0x0000000404037c11 */ /* 0x000fe2000f8fe0ff */
[----:B------:R-:W-:Y:S01]  /*0320*/  IMAD R4, R18, UR13, R17 ;  /* 0x0000000d12047c24 */ /* 0x000fe2000f8e0211 */
[----:B------:R-:W-:Y:S01]  /*0330*/  LEA.HI R16, R16, UR7, RZ, 0x1c ;  /* 0x0000000710107c11 */ /* 0x000fe2000f8fe0ff */
[--C-:B------:R-:W-:Y:S01]  /*0340*/  IMAD R26, R27, UR9, R0.reuse ;  /* 0x000000091b1a7c24 */ /* 0x100fe2000f8e0200 */
[----:B------:R-:W-:Y:S01]  /*0350*/  ISETP.GE.AND P1, PT, R17, UR13, PT ;  /* 0x0000000d11007c0c */ /* 0x000fe2000bf26270 */
[----:B------:R-:W-:-:S02]  /*0360*/  IMAD R28, R3, UR9, R0 ;  /* 0x00000009031c7c24 */ /* 0x000fc4000f8e0200 */
[----:B------:R-:W-:Y:S02]  /*0370*/  IMAD R17, R16, UR13, R17 ;  /* 0x0000000d10117c24 */ /* 0x000fe4000f8e0211 */
[----:B------:R-:W-:-:S08]  /*0380*/  IMAD R32, R7, UR9, R0 ;  /* 0x0000000907207c24 */ /* 0x000fd0000f8e0200 */
.L_x_2:
[----:B------:R-:W-:Y:S01]  /*0390*/  ISETP.GE.OR P0, PT, R18, UR12, P1 ;  /* 0x0000000c12007c0c */ /* 0x000fe20008f06670 */
[----:B------:R-:W-:Y:S01]  /*03a0*/  IMAD.MOV.U32 R36, RZ, RZ, RZ ;  /* 0x000000ffff247224 */ /* 0x000fe200078e00ff */
[----:B------:R-:W0:Y:S08]  /*03b0*/  LDC R31, c[0x0][0x39c] ;  /* 0x0000e700ff1f7b82 */ /* 0x000e300000000800 */
[----:B------:R-:W1:Y:S08]  /*03c0*/  LDC R20, c[0x0][0x3a0] ;  /* 0x0000e800ff147b82 */ /* 0x000e700000000800 */
[----:B------:R-:W2:Y:S02]  /*03d0*/  @!P0 LDC.64 R22, c[0x0][0x380] ;  /* 0x0000e000ff168b82 */ /* 0x000ea40000000a00 */
[----:B--2---:R-:W-:-:S05]  /*03e0*/  @!P0 IMAD.WIDE.U32 R22, R4, 0x4, R22 ;  /* 0x0000000404168825 */ /* 0x004fca00078e0016 */
[----:B------:R2:W3:Y:S01]  /*03f0*/  @!P0 LDG.E.CONSTANT R36, desc[UR10][R22.64] ;  /* 0x0000000a16248981 */ /* 0x0004e2000c1e9900 */
[----:B------:R-:W-:Y:S01]  /*0400*/  ISETP.GE.OR P3, PT, R16, UR12, P1 ;  /* 0x0000000c10007c0c */ /* 0x000fe20008f66670 */
[----:B------:R-:W-:Y:S01]  /*0410*/  IMAD.MOV.U32 R33, RZ, RZ, RZ ;  /* 0x000000ffff217224 */ /* 0x000fe200078e00ff */
[----:B0-----:R-:W-:-:S04]  /*0420*/  ISETP.GE.AND P0, PT, R0, R31, PT ;  /* 0x0000001f0000720c */ /* 0x001fc80003f06270 */
[----:B-1----:R-:W-:-:S07]  /*0430*/  ISETP.GE.OR P2, PT, R27, R20, P0 ;  /* 0x000000141b00720c */ /* 0x002fce0000746670 */
[----:B------:R-:W0:Y:S08]  /*0440*/  @!P3 LDC.64 R34, c[0x0][0x380] ;  /* 0x0000e000ff22bb82 */ /* 0x000e300000000a00 */
[----:B--2---:R-:W1:Y:S01]  /*0450*/  @!P2 LDC.64 R22, c[0x0][0x388] ;  /* 0x0000e200ff16ab82 */ /* 0x004e620000000a00 */
[----:B0-----:R-:W-:-:S05]  /*0460*/  @!P3 IMAD.WIDE.U32 R34, R17, 0x4, R34 ;  /* 0x000000041122b825 */ /* 0x001fca00078e0022 */
[----:B------:R0:W2:Y:S02]  /*0470*/  @!P3 LDG.E.CONSTANT R33, desc[UR10][R34.64] ;  /* 0x0000000a2221b981 */ /* 0x0000a4000c1e9900 */
[----:B0-----:R-:W-:Y:S01]  /*0480*/  IMAD.MOV.U32 R35, RZ, RZ, RZ ;  /* 0x000000ffff237224 */ /* 0x001fe200078e00ff */
[----:B---3--:R-:W-:-:S04]  /*0490*/  F2FP.F16.F32.PACK_AB R36, RZ, R36 ;  /* 0x00000024ff24723e */ /* 0x008fc800000000ff */
[----:B------:R-:W-:-:S05]  /*04a0*/  PRMT R37, R36, 0x7610, R37 ;  /* 0x0000761024257816 */ /* 0x000fca0000000025 */
[----:B------:R1:W-:Y:S02]  /*04b0*/  STS.U16 [R24+-0x80], R37 ;  /* 0xffff802518007388 */ /* 0x0003e40000000400 */
[----:B-1----:R-:W-:-:S05]  /*04c0*/  @!P2 IMAD.WIDE R36, R26, 0x4, R22 ;  /* 0x000000041a24a825 */ /* 0x002fca00078e0216 */
[----:B------:R0:W3:Y:S01]  /*04d0*/  @!P2 LDG.E.CONSTANT R35, desc[UR10][R36.64] ;  /* 0x0000000a2423a981 */ /* 0x0000e2000c1e9900 */
[----:B------:R-:W-:Y:S02]  /*04e0*/  ISETP.GE.OR P2, PT, R7, R20, P0 ;  /* 0x000000140700720c */ /* 0x000fe40000746670 */
[----:B------:R-:W-:-:S11]  /*04f0*/  ISETP.GE.OR P3, PT, R6, UR12, P1 ;  /* 0x0000000c06007c0c */ /* 0x000fd60008f66670 */
[----:B------:R-:W0:Y:S01]  /*0500*/  @!P2 LDC.64 R22, c[0x0][0x388] ;  /* 0x0000e200ff16ab82 */ /* 0x000e220000000a00 */
[----:B--2---:R-:W-:Y:S01]  /*0510*/  F2FP.F16.F32.PACK_AB R34, RZ, R33 ;  /* 0x00000021ff22723e */ /* 0x004fe200000000ff */
[----:B0-----:R-:W-:-:S06]  /*0520*/  @!P2 IMAD.WIDE R36, R32, 0x4, R22 ;  /* 0x000000042024a825 */ /* 0x001fcc00078e0216 */
[----:B------:R-:W0:Y:S01]  /*0530*/  @!P3 LDC.64 R22, c[0x0][0x380] ;  /* 0x0000e000ff16bb82 */ /* 0x000e220000000a00 */
[----:B---3--:R-:W-:Y:S01]  /*0540*/  F2FP.F16.F32.PACK_AB R33, RZ, R35 ;  /* 0x00000023ff21723e */ /* 0x008fe200000000ff */
[----:B------:R-:W-:-:S06]  /*0550*/  IMAD.MOV.U32 R35, RZ, RZ, RZ ;  /* 0x000000ffff237224 */ /* 0x000fcc00078e00ff */
[----:B------:R1:W2:Y:S01]  /*0560*/  @!P2 LDG.E.CONSTANT R35, desc[UR10][R36.64] ;  /* 0x0000000a2423a981 */ /* 0x0002a2000c1e9900 */
[----:B------:R-:W-:Y:S01]  /*0570*/  ISETP.GE.OR P2, PT, R5, R20, P0 ;  /* 0x000000140500720c */ /* 0x000fe20000746670 */
[----:B0-----:R-:W-:Y:S01]  /*0580*/  @!P3 IMAD.WIDE.U32 R22, R19, 0x4, R22 ;  /* 0x000000041316b825 */ /* 0x001fe200078e0016 */
[----:B-1----:R-:W-:-:S03]  /*0590*/  PRMT R37, R33, 0x7610, R37 ;  /* 0x0000761021257816 */ /* 0x002fc60000000025 */
[----:B------:R-:W-:Y:S02]  /*05a0*/  IMAD.MOV.U32 R33, RZ, RZ, RZ ;  /* 0x000000ffff217224 */ /* 0x000fe400078e00ff */
[----:B------:R-:W-:Y:S04]  /*05b0*/  STS.U16 [R21+-0x80], R37 ;  /* 0xffff802515007388 */ /* 0x000fe80000000400 */
[----:B------:R0:W3:Y:S04]  /*05c0*/  @!P3 LDG.E.CONSTANT R33, desc[UR10][R22.64] ;  /* 0x0000000a1621b981 */ /* 0x0000e8000c1e9900 */
[----:B------:R1:W-:Y:S01]  /*05d0*/  STS.U16 [R24+-0x40], R34 ;  /* 0xffffc02218007388 */ /* 0x0003e20000000400 */
[----:B0-----:R-:W0:Y:S01]  /*05e0*/  @!P2 LDC.64 R22, c[0x0][0x388] ;  /* 0x0000e200ff16ab82 */ /* 0x001e220000000a00 */
[----:B------:R-:W-:Y:S01]  /*05f0*/  ISETP.GE.OR P3, PT, R2, UR12, P1 ;  /* 0x0000000c02007c0c */ /* 0x000fe20008f66670 */
[----:B-1----:R-:W-:-:S02]  /*0600*/  IMAD.MOV.U32 R34, RZ, RZ, RZ ;  /* 0x000000ffff227224 */ /* 0x002fc400078e00ff */
[----:B0-----:R-:W-:-:S10]  /*0610*/  @!P2 IMAD.WIDE R36, R29, 0x4, R22 ;  /* 0x000000041d24a825 */ /* 0x001fd400078e0216 */
[----:B------:R-:W0:Y:S01]  /*0620*/  @!P3 LDC.64 R22, c[0x0][0x380] ;  /* 0x0000e000ff16bb82 */ /* 0x000e220000000a00 */
[----:B------:R1:W4:Y:S01]  /*0630*/  @!P2 LDG.E.CONSTANT R34, desc[UR10][R36.64] ;  /* 0x0000000a2422a981 */ /* 0x000322000c1e9900 */
[----:B0-----:R-:W-:Y:S01]  /*0640*/  @!P3 IMAD.WIDE.U32 R22, R25, 0x4, R22 ;  /* 0x000000041916b825 */ /* 0x001fe200078e0016 */
[----:B--2---:R-:W-:-:S04]  /*0650*/  F2FP.F16.F32.PACK_AB R35, RZ, R35 ;  /* 0x00000023ff23723e */ /* 0x004fc800000000ff */
[----:B-1----:R-:W-:Y:S01]  /*0660*/  PRMT R37, R35, 0x7610, R37 ;  /* 0x0000761023257816 */ /* 0x002fe20000000025 */
[----:B------:R-:W-:-:S06]  /*0670*/  IMAD.MOV.U32 R35, RZ, RZ, RZ ;  /* 0x000000ffff237224 */ /* 0x000fcc00078e00ff */
[----:B------:R0:W2:Y:S01]  /*0680*/  @!P3 LDG.E.CONSTANT R35, desc[UR10][R22.64] ;  /* 0x0000000a1623b981 */ /* 0x0000a2000c1e9900 */
[----:B------:R-:W-:-:S13]  /*0690*/  ISETP.GE.OR P0, PT, R3, R20, P0 ;  /* 0x000000140300720c */ /* 0x000fda0000706670 */
[----:B0-----:R-:W0:Y:S01]  /*06a0*/  @!P0 LDC.64 R22, c[0x0][0x388] ;  /* 0x0000e200ff168b82 */ /* 0x001e220000000a00 */
[----:B---3--:R-:W-:Y:S01]  /*06b0*/  F2FP.F16.F32.PACK_AB R33, RZ, R33 ;  /* 0x00000021ff21723e */ /* 0x008fe200000000ff */
[----:B------:R1:W-:Y:S04]  /*06c0*/  STS.U16 [R21+-0x40], R37 ;  /* 0xffffc02515007388 */ /* 0x0003e80000000400 */
[----:B------:R4:W-:Y:S01]  /*06d0*/  STS.U16 [R24], R33 ;  /* 0x0000002118007388 */ /* 0x0009e20000000400 */
[----:B-1----:R-:W-:Y:S01]  /*06e0*/  IMAD.MOV.U32 R37, RZ, RZ, RZ ;  /* 0x000000ffff257224 */ /* 0x002fe200078e00ff */
[----:B----4-:R-:W-:Y:S02]  /*06f0*/  F2FP.F16.F32.PACK_AB R33, RZ, R34 ;  /* 0x00000022ff21723e */ /* 0x010fe400000000ff */
[----:B--2---:R-:W-:Y:S01]  /*0700*/  F2FP.F16.F32.PACK_AB R36, RZ, R35 ;  /* 0x00000023ff24723e */ /* 0x004fe200000000ff */
[----:B0-----:R-:W-:-:S05]  /*0710*/  @!P0 IMAD.WIDE R34, R28, 0x4, R22 ;  /* 0x000000041c228825 */ /* 0x001fca00078e0216 */
[----:B------:R-:W2:Y:S01]  /*0720*/  @!P0 LDG.E.CONSTANT R37, desc[UR10][R34.64] ;  /* 0x0000000a22258981 */ /* 0x000ea2000c1e9900 */
[----:B------:R-:W-:-:S03]  /*0730*/  ISETP.GE.U32.AND P0, PT, R30, 0x80, PT ;  /* 0x000000801e00780c */ /* 0x000fc60003f06070 */
[----:B------:R-:W-:Y:S01]  /*0740*/  STS.U16 [R21], R33 ;  /* 0x0000002115007388 */ /* 0x000fe20000000400 */
[----:B------:R-:W-:-:S03]  /*0750*/  IMAD R26, R31, 0x8, R26 ;  /* 0x000000081f1a7824 */ /* 0x000fc600078e021a */
[----:B------:R0:W-:Y:S01]  /*0760*/  STS.U16 [R24+0x40], R36 ;  /* 0x0000402418007388 */ /* 0x0001e20000000400 */
[C---:B------:R-:W-:Y:S02]  /*0770*/  IMAD R32, R31.reuse, 0x8, R32 ;  /* 0x000000081f207824 */ /* 0x040fe400078e0220 */
[C---:B------:R-:W-:Y:S02]  /*0780*/  IMAD R29, R31.reuse, 0x8, R29 ;  /* 0x000000081f1d7824 */ /* 0x040fe400078e021d */
[----:B------:R-:W-:Y:S02]  /*0790*/  IMAD R28, R31, 0x8, R28 ;  /* 0x000000081f1c7824 */ /* 0x000fe400078e021c */
[----:B------:R-:W-:Y:S02]  /*07a0*/  VIADD R30, R30, 0x80 ;  /* 0x000000801e1e7836 */ /* 0x000fe40000000000 */
[----:B------:R-:W-:Y:S02]  /*07b0*/  VIADD R2, R2, 0x8 ;  /* 0x0000000802027836 */ /* 0x000fe40000000000 */
[----:B------:R-:W-:-:S02]  /*07c0*/  VIADD R6, R6, 0x8 ;  /* 0x0000000806067836 */ /* 0x000fc40000000000 */
[----:B------:R-:W-:Y:S02]  /*07d0*/  VIADD R16, R16, 0x8 ;  /* 0x0000000810107836 */ /* 0x000fe40000000000 */
[----:B------:R-:W-:Y:S02]  /*07e0*/  VIADD R18, R18, 0x8 ;  /* 0x0000000812127836 */ /* 0x000fe40000000000 */
[----:B------:R-:W-:Y:S02]  /*07f0*/  VIADD R3, R3, 0x8 ;  /* 0x0000000803037836 */ /* 0x000fe40000000000 */
[----:B------:R-:W-:Y:S02]  /*0800*/  VIADD R5, R5, 0x8 ;  /* 0x0000000805057836 */ /* 0x000fe40000000000 */
[----:B------:R-:W-:Y:S02]  /*0810*/  VIADD R7, R7, 0x8 ;  /* 0x0000000807077836 */ /* 0x000fe40000000000 */
[----:B------:R-:W-:-:S02]  /*0820*/  IMAD R17, R20, 0x8, R17 ;  /* 0x0000000814117824 */ /* 0x000fc400078e0211 */
[----:B------:R-:W-:Y:S02]  /*0830*/  VIADD R27, R27, 0x8 ;  /* 0x000000081b1b7836 */ /* 0x000fe40000000000 */
[C---:B------:R-:W-:Y:S02]  /*0840*/  IMAD R4, R20.reuse, 0x8, R4 ;  /* 0x0000000814047824 */ /* 0x040fe400078e0204 */
[C---:B------:R-:W-:Y:S02]  /*0850*/  IMAD R19, R20.reuse, 0x8, R19 ;  /* 0x0000000814137824 */ /* 0x040fe400078e0213 */
[----:B------:R-:W-:Y:S02]  /*0860*/  IMAD R25, R20, 0x8, R25 ;  /* 0x0000000814197824 */ /* 0x000fe400078e0219 */
[----:B0-----:R-:W-:Y:S01]  /*0870*/  VIADD R24, R24, 0x100 ;  /* 0x0000010018187836 */ /* 0x001fe20000000000 */
[----:B--2---:R-:W-:-:S05]  /*0880*/  F2FP.F16.F32.PACK_AB R37, RZ, R37 ;  /* 0x00000025ff25723e */ /* 0x004fca00000000ff */
[----:B------:R0:W-:Y:S02]  /*0890*/  STS.U16 [R21+0x40], R37 ;  /* 0x0000402515007388 */ /* 0x0001e40000000400 */
[----:B0-----:R-:W-:Y:S01]  /*08a0*/  VIADD R21, R21, 0x100 ;  /* 0x0000010015157836 */ /* 0x001fe20000000000 */
[----:B------:R-:W-:Y:S06]  /*08b0*/  @!P0 BRA `(.L_x_2) ;  /* 0xfffffff800b48947 */ /* 0x000fec000383ffff */
[----:B------:R-:W-:Y:S05]  /*08c0*/  BSYNC.RECONVERGENT B0 ;  /* 0x0000000000007941 */ /* 0x000fea0003800200 */
.L_x_1:
[----:B------:R-:W0:Y:S01]  /*08d0*/  S2R R4, SR_LANEID ;  /* 0x0000000000047919 */ /* 0x000e220000000000 */
[----:B------:R-:W1:Y:S01]  /*08e0*/  S2UR UR6, SR_CgaCtaId ;  /* 0x00000000000679c3 */ /* 0x000e620000008800 */
[----:B------:R-:W-:Y:S01]  /*08f0*/  UMOV UR5, 0x400 ;  /* 0x0000040000057882 */ /* 0x000fe20000000000 */
[----:B------:R-:W-:-:S06]  /*0900*/  UIADD3 UR4, UPT, UPT, UR4, 0x10, URZ ;  /* 0x0000001004047890 */ /* 0x000fcc000fffe0ff */
[----:B------:R-:W-:Y:S01]  /*0910*/  BAR.SYNC.DEFER_BLOCKING 0x0 ;  /* 0x0000000000007b1d */ /* 0x000fe20000010000 */
[----:B------:R-:W-:Y:S01]  /*0920*/  UIADD3 UR7, UPT, UPT, UR5, 0x200, URZ ;  /* 0x0000020005077890 */ /* 0x000fe2000fffe0ff */
[----:B------:R-:W-:Y:S01]  /*0930*/  ISETP.LE.AND P0, PT, R20, UR4, PT ;  /* 0x0000000414007c0c */ /* 0x000fe2000bf03270 */
[----:B-1----:R-:W-:Y:S02]  /*0940*/  ULEA UR5, UR6, UR5, 0x18 ;  /* 0x0000000506057291 */ /* 0x002fe4000f8ec0ff */
[----:B------:R-:W-:Y:S01]  /*0950*/  ULEA UR7, UR6, UR7, 0x18 ;  /* 0x0000000706077291 */ /* 0x000fe2000f8ec0ff */
[----:B0-----:R-:W-:Y:S02]  /*0960*/  SHF.R.U32.HI R2, RZ, 0x3, R4 ;  /* 0x00000003ff027819 */ /* 0x001fe40000011604 */
[----:B------:R-:W-:-:S03]  /*0970*/  LOP3.LUT R3, R4, 0x7, RZ, 0xc0, !PT ;  /* 0x0000000704037812 */ /* 0x000fc600078ec0ff */
[----:B------:R-:W-:Y:S01]  /*0980*/  IMAD.SHL.U32 R6, R2, 0x8, RZ ;  /* 0x0000000802067824 */ /* 0x000fe200078e00ff */
[----:B------:R-:W-:-:S04]  /*0990*/  SHF.R.U32.HI R2, RZ, 0x4, R4 ;  /* 0x00000004ff027819 */ /* 0x000fc80000011604 */
[----:B------:R-:W-:Y:S01]  /*09a0*/  LOP3.LUT R3, R6, 0x8, R3, 0xe2, !PT ;  /* 0x0000000806037812 */ /* 0x000fe200078ee203 */
[----:B------:R-:W-:-:S04]  /*09b0*/  IMAD.SHL.U32 R2, R2, 0x8, RZ ;  /* 0x0000000802027824 */ /* 0x000fc800078e00ff */
[----:B------:R-:W-:-:S05]  /*09c0*/  IMAD R2, R3, 0x10, R2 ;  /* 0x0000001003027824 */ /* 0x000fca00078e0202 */
[C---:B------:R-:W-:Y:S02]  /*09d0*/  LEA R4, R2.reuse, UR5, 0x1 ;  /* 0x0000000502047c11 */ /* 0x040fe4000f8e08ff */
[----:B------:R-:W-:-:S04]  /*09e0*/  LEA R16, R2, UR7, 0x1 ;  /* 0x0000000702107c11 */ /* 0x000fc8000f8e08ff */
[----:B------:R-:W-:Y:S04]  /*09f0*/  LDSM.16.M88.4 R4, [R4] ;  /* 0x000000000404783b */ /* 0x000fe80000000200 */
[----:B------:R-:W0:Y:S02]  /*0a00*/  LDSM.16.MT88.4 R16, [R16] ;  /* 0x000000001010783b */ /* 0x000e240000004200 */
[C---:B0-----:R-:W-:Y:S08]  /*0a10*/  HMMA.16816.F32 R8, R4.reuse, R16, R8 ;  /* 0x000000100408723c */ /* 0x041ff00000001808 */
[----:B------:R-:W-:Y:S01]  /*0a20*/  HMMA.16816.F32 R12, R4, R18, R12 ;  /* 0x00000012040c723c */ /* 0x000fe2000000180c */
[----:B------:R-:W-:Y:S06]  /*0a30*/  BAR.SYNC.DEFER_BLOCKING 0x0 ;  /* 0x0000000000007b1d */ /* 0x000fec0000010000 */
[----:B------:R-:W-:-:S13]  /*0a40*/  @!P0 BRA `(.L_x_3) ;  /* 0xfffffff400a88947 */ /* 0x000fda000383ffff */
.L_x_0:
[----:B------:R-:W0:Y:S01]  /*0a50*/  S2R R2, SR_LANEID ;  /* 0x0000000000027919 */ /* 0x000e220000000000 */
[----:B------:R-:W1:Y:S01]  /*0a60*/  S2UR UR5, SR_CTAID.Y ;  /* 0x00000000000579c3 */ /* 0x000e620000002600 */
[----:B------:R-:W-:Y:S01]  /*0a70*/  IMAD.MOV.U32 R3, RZ, RZ, RZ ;  /* 0x000000ffff037224 */ /* 0x000fe200078e00ff */
[----:B------:R-:W2:Y:S06]  /*0a80*/  S2R R17, SR_CTAID.X ;  /* 0x0000000000117919 */ /* 0x000eac0000002500 */
[----:B------:R-:W1:Y:S08]  /*0a90*/  LDC R7, c[0x0][0x39c] ;  /* 0x0000e700ff077b82 */ /* 0x000e700000000800 */
[----:B------:R-:W3:Y:S01]  /*0aa0*/  LDC.64 R18, c[0x0][0x390] ;  /* 0x0000e400ff127b82 */ /* 0x000ee20000000a00 */
[----:B0-----:R-:W-:Y:S01]  /*0ab0*/  SHF.R.U32.HI R5, RZ, 0x2, R2 ;  /* 0x00000002ff057819 */ /* 0x001fe20000011602 */
[----:B-1----:R-:W-:Y:S01]  /*0ac0*/  IMAD R0, R7, UR5, RZ ;  /* 0x0000000507007c24 */ /* 0x002fe2000f8e02ff */
[----:B------:R-:W-:-:S02]  /*0ad0*/  LOP3.LUT R2, R2, 0x3, RZ, 0xc0, !PT ;  /* 0x0000000302027812 */ /* 0x000fc400078ec0ff */
[----:B------:R-:W-:Y:S01]  /*0ae0*/  SHF.R.U32.HI R7, RZ, 0x1, R7 ;  /* 0x00000001ff077819 */ /* 0x000fe20000011607 */
[----:B------:R-:W-:-:S04]  /*0af0*/  IMAD.SHL.U32 R0, R0, 0x10, RZ ;  /* 0x0000001000007824 */ /* 0x000fc800078e00ff */
[----:B------:R-:W-:Y:S01]  /*0b00*/  IMAD.WIDE.U32 R2, R5, R7, R2 ;  /* 0x0000000705027225 */ /* 0x000fe200078e0002 */
[----:B--2---:R-:W-:-:S04]  /*0b10*/  LEA R17, P0, R17, R0, 0x4 ;  /* 0x0000000011117211 */ /* 0x004fc800078020ff */
[----:B------:R-:W-:Y:S02]  /*0b20*/  LEA.HI.X.SX32 R0, R0, RZ, 0x1, P0 ;  /* 0x000000ff00007211 */ /* 0x000fe400000f0eff */
[----:B---3--:R-:W-:-:S04]  /*0b30*/  LEA R5, P0, R17, R18, 0x2 ;  /* 0x0000001211057211 */ /* 0x008fc800078010ff */
[----:B------:R-:W-:Y:S02]  /*0b40*/  LEA.HI.X R17, R17, R19, R0, 0x2, P0 ;  /* 0x0000001311117211 */ /* 0x000fe400000f1400 */
[----:B------:R-:W-:-:S04]  /*0b50*/  LEA R4, P0, R2, R5, 0x3 ;  /* 0x0000000502047211 */ /* 0x000fc800078018ff */
[----:B------:R-:W-:-:S03]  /*0b60*/  LEA.HI.X R5, R2, R17, R3, 0x3, P0 ;  /* 0x0000001102057211 */ /* 0x000fc600000f1c03 */
[----:B------:R-:W-:Y:S02]  /*0b70*/  IMAD.WIDE.U32 R2, R7, 0x40, R4 ;  /* 0x0000004007027825 */ /* 0x000fe400078e0004 */
[----:B------:R-:W-:Y:S04]  /*0b80*/  STG.E.64 desc[UR10][R4.64], R8 ;  /* 0x0000000804007986 */ /* 0x000fe8000c101b0a */
[----:B------:R-:W-:Y:S04]  /*0b90*/  STG.E.64 desc[UR10][R2.64], R10 ;  /* 0x0000000a02007986 */ /* 0x000fe8000c101b0a */
[----:B------:R-:W-:Y:S04]  /*0ba0*/  STG.E.64 desc[UR10][R4.64+0x20], R12 ;  /* 0x0000200c04007986 */ /* 0x000fe8000c101b0a */
[----:B------:R-:W-:Y:S01]  /*0bb0*/  STG.E.64 desc[UR10][R2.64+0x20], R14 ;  /* 0x0000200e02007986 */ /* 0x000fe2000c101b0a */
[----:B------:R-:W-:Y:S05]  /*0bc0*/  EXIT ;  /* 0x000000000000794d */ /* 0x000fea0003800000 */
.L_x_4:
[----:B------:R-:W-:-:S00]  /*0bd0*/  BRA `(.L_x_4) ;  /* 0xfffffffc00fc7947 */ /* 0x000fc0000383ffff */
[----:B------:R-:W-:-:S00]  /*0be0*/  NOP ;  /* 0x0000000000007918 */ /* 0x000fc00000000000 */
        /* <DEDUP_REMOVED lines=9> */
.L_x_5:


//--------------------- .nv.shared._Z6matmulPKfS0_Pfiii --------------------------
	.section	.nv.shared._Z6matmulPKfS0_Pfiii,"aw",@nobits
	.sectionflags	@""
	.align	2
.nv.shared._Z6matmulPKfS0_Pfiii:
	.zero		2048


//--------------------- .nv.shared.reserved.0     --------------------------
	.section	.nv.shared.reserved.0,"aw",@nobits
	.weak		__nv_reservedSMEM_offset_0_alias
	.size		__nv_reservedSMEM_offset_0_alias, 0, 64
	.other		__nv_reservedSMEM_offset_0_alias,@"STO_CUDA_RESERVED_SHARED STV_DEFAULT"
__nv_reservedSMEM_offset_0_alias:
	.zero		0
	.zero		64


//--------------------- .nv.constant0._Z6matmulPKfS0_Pfiii --------------------------
	.section	.nv.constant0._Z6matmulPKfS0_Pfiii,"a",@progbits
	.sectionflags	@""
	.align	4
.nv.constant0._Z6matmulPKfS0_Pfiii:
	.zero		932


//--------------------- SYMBOLS --------------------------

	.type		.nv.reservedSmem.offset0,@object
	.size		.nv.reservedSmem.offset0,0x4
	.type		.nv.reservedSmem.cap,@object
	.size		.nv.reservedSmem.cap,0x4
